.version 3.1
.target sm_20
.global .s32  gresult;
.entry main {
   .reg .s32 a,b,c,d,e,f,g,h,i,j,k,l,m, r;
   cvt.s32.u16   a, %tid.x;
   cvt.s32.u16   b, %tid.y;
   cvt.s32.u16   c, %tid.z;
   cvt.s32.u16   d, %ntid.x;
   cvt.s32.u16   e, %ntid.y;
   cvt.s32.u16   f, %ntid.z;
   cvt.s32.u16   g, %ctaid.x;
   cvt.s32.u16   h, %ctaid.y;
   cvt.s32.u16   i, %ctaid.z;
   cvt.s32.u16   j, %nctaid.x;
   cvt.s32.u16   k, %nctaid.y;
   cvt.s32.u16   l, %nctaid.z;
   cvt.s32.u16   m, %gridid;
   add.s32  r, a, b;
   add.s32  r, r, c;
   add.s32  r, r, d;
   add.s32  r, r, e;
   add.s32  r, r, f;
   add.s32  r, r, g;
   add.s32  r, r, h;
   add.s32  r, r, i;
   add.s32  r, r, j;
   add.s32  r, r, k;
   add.s32  r, r, l;
   add.s32  r, r, m;

   st.global.s32 [gresult], r;
   exit;
}


// ===== COMPILED SASS (sm_100) =====

	.target	sm_100

	.elftype	@"ET_EXEC"


//--------------------- .note.nv.tkinfo           --------------------------
	.section	.note.nv.tkinfo,"",@"SHT_NOTE"
	.sectionflags	@"SHF_NOTE_NV_TKINFO"
	.tkinfo
        /*0018*/ 	.word	0x00000002
        /*0030*/ 	.string	""
        /*0030*/ 	.string	"ptxas"
        /*0030*/ 	.string	"Cuda compilation tools, release 13.0, V13.0.88"
        /*0030*/ 	.string	"Build cuda_13.0.r13.0/compiler.36424714_0"
        /*0030*/ 	.string	"-arch sm_100 "



//--------------------- .note.nv.cuinfo           --------------------------
	.section	.note.nv.cuinfo,"",@"SHT_NOTE"
	.sectionflags	@"SHF_NOTE_NV_CUINFO"
        /*0018*/ 	.short	0x0002
        /*001a*/ 	.short	0x0014
        /*001c*/ 	.short	0x0082
	.zero		2


//--------------------- .nv.info                  --------------------------
	.section	.nv.info,"",@"SHT_CUDA_INFO"
	.align	4


	//----- nvinfo : EIATTR_REGCOUNT
	.align		4
        /*0000*/ 	.byte	0x04, 0x2f
        /*0002*/ 	.short	(.L_2 - .L_1)
	.align		4
.L_1:
        /*0004*/ 	.word	index@(main)
        /*0008*/ 	.word	0x0000000c


	//----- nvinfo : EIATTR_FRAME_SIZE
	.align		4
.L_2:
        /*000c*/ 	.byte	0x04, 0x11
        /*000e*/ 	.short	(.L_4 - .L_3)
	.align		4
.L_3:
        /*0010*/ 	.word	index@(main)
        /*0014*/ 	.word	0x00000000


	//----- nvinfo : EIATTR_MIN_STACK_SIZE
	.align		4
.L_4:
        /*0018*/ 	.byte	0x04, 0x12
        /*001a*/ 	.short	(.L_6 - .L_5)
	.align		4
.L_5:
        /*001c*/ 	.word	index@(main)
        /*0020*/ 	.word	0x00000000
.L_6:


//--------------------- .nv.compat                --------------------------
	.section	.nv.compat,"",@"SHT_CUDA_COMPAT_INFO"
	.align	4
        /*0000*/ 	.byte	0x02, 0x09, 0x00, 0x00, 0x02, 0x02, 0x01, 0x00, 0x02, 0x05, 0x05, 0x00, 0x03, 0x07, 0x01, 0x01
        /*0010*/ 	.byte	0x02, 0x03, 0x00, 0x00, 0x02, 0x06, 0x01, 0x00, 0x04, 0x0b, 0x08, 0x00, 0x09, 0x00, 0x00, 0x00
        /*0020*/ 	.byte	0x00, 0x00, 0x00, 0x00


//--------------------- .nv.info.main             --------------------------
	.section	.nv.info.main,"",@"SHT_CUDA_INFO"
	.sectionflags	@""
	.align	4


	//----- nvinfo : EIATTR_CUDA_API_VERSION
	.align		4
        /*0000*/ 	.byte	0x04, 0x37
        /*0002*/ 	.short	(.L_8 - .L_7)
.L_7:
        /*0004*/ 	.word	0x00000082


	//----- nvinfo : EIATTR_SPARSE_MMA_MASK
	.align		4
.L_8:
        /*0008*/ 	.byte	0x03, 0x50
        /*000a*/ 	.short	0x0000


	//----- nvinfo : EIATTR_MAXREG_COUNT
	.align		4
        /*000c*/ 	.byte	0x03, 0x1b
        /*000e*/ 	.short	0x00ff


	//----- nvinfo : EIATTR_MERCURY_ISA_VERSION
	.align		4
        /*0010*/ 	.byte	0x03, 0x5f
        /*0012*/ 	.short	0x0101


	//----- nvinfo : EIATTR_VRC_CTA_INIT_COUNT
	.align		4
        /*0014*/ 	.byte	0x02, 0x4a
	.zero		1
	.zero		1


	//----- nvinfo : EIATTR_EXIT_INSTR_OFFSETS
	.align		4
        /*0018*/ 	.byte	0x04, 0x1c
        /*001a*/ 	.short	(.L_10 - .L_9)


	//   ....[0]....
.L_9:
        /*001c*/ 	.word	0x00000240


	//----- nvinfo : EIATTR_SW_WAR
	.align		4
.L_10:
        /*0020*/ 	.byte	0x04, 0x36
        /*0022*/ 	.short	(.L_12 - .L_11)
.L_11:
        /*0024*/ 	.word	0x00000008
.L_12:


//--------------------- .nv.callgraph             --------------------------
	.section	.nv.callgraph,"",@"SHT_CUDA_CALLGRAPH"
	.align	4
	.sectionentsize	8
	.align		4
        /*0000*/ 	.word	0x00000000
	.align		4
        /*0004*/ 	.word	0xffffffff
	.align		4
        /*0008*/ 	.word	0x00000000
	.align		4
        /*000c*/ 	.word	0xfffffffe
	.align		4
        /*0010*/ 	.word	0x00000000
	.align		4
        /*0014*/ 	.word	0xfffffffd
	.align		4
        /*0018*/ 	.word	0x00000000
	.align		4
        /*001c*/ 	.word	0xfffffffc


//--------------------- .nv.constant4             --------------------------
	.section	.nv.constant4,"a",@progbits
	.align	8
	.align		8
.nv.constant4:
        /*0000*/ 	.dword	gresult


//--------------------- .text.main                --------------------------
	.section	.text.main,"ax",@progbits
	.align	128
.text.main:
        .type           main,@function
        .size           main,(.L_x_1 - main)
        .other          main,@"STO_CUDA_ENTRY STV_DEFAULT"
main:
[----:B------:R-:W-:Y:S01]  /*0000*/  LDC R1, c[0x0][0x37c] ;  /* 0x0000df00ff017b82 */ /* 0x000fe20000000800 */
[----:B------:R-:W0:Y:S01]  /*0010*/  S2R R0, SR_TID.X ;  /* 0x0000000000007919 */ /* 0x000e220000002100 */
[----:B------:R-:W1:Y:S06]  /*0020*/  LDCU UR4, c[0x0][0x360] ;  /* 0x00006c00ff0477ac */ /* 0x000e6c0008000800 */
[----:B------:R-:W2:Y:S01]  /*0030*/  LDC R6, c[0x0][0x364] ;  /* 0x0000d900ff067b82 */ /* 0x000ea20000000800 */
[----:B------:R-:W3:Y:S01]  /*0040*/  S2R R5, SR_TID.Y ;  /* 0x0000000000057919 */ /* 0x000ee20000002200 */
[----:B------:R-:W4:Y:S01]  /*0050*/  LDCU UR5, c[0x0][0x368] ;  /* 0x00006d00ff0577ac */ /* 0x000f220008000800 */
[----:B------:R-:W5:Y:S01]  /*0060*/  S2R R4, SR_TID.Z ;  /* 0x0000000000047919 */ /* 0x000f620000002300 */
[----:B------:R-:W4:Y:S04]  /*0070*/  LDCU UR7, c[0x0][0x370] ;  /* 0x00006e00ff0777ac */ /* 0x000f280008000800 */
[----:B------:R-:W4:Y:S01]  /*0080*/  LDC.64 R2, c[0x0][0x140] ;  /* 0x00005000ff027b82 */ /* 0x000f220000000a00 */
[----:B------:R-:W2:Y:S01]  /*0090*/  S2R R7, SR_CTAID.X ;  /* 0x0000000000077919 */ /* 0x000ea20000002500 */
[----:B------:R-:W2:Y:S01]  /*00a0*/  LDCU.64 UR10, c[0x0][0x358] ;  /* 0x00006b00ff0a77ac */ /* 0x000ea20008000a00 */
[----:B------:R-:W2:Y:S05]  /*00b0*/  S2R R8, SR_CTAID.Z ;  /* 0x0000000000087919 */ /* 0x000eaa0000002700 */
[----:B------:R-:W2:Y:S01]  /*00c0*/  S2UR UR6, SR_CTAID.Y ;  /* 0x00000000000679c3 */ /* 0x000ea20000002600 */
[----:B-1----:R-:W-:-:S07]  /*00d0*/  ULOP3.LUT UR4, UR4, 0xffff, URZ, 0xc0, !UPT ;  /* 0x0000ffff04047892 */ /* 0x002fce000f8ec0ff */
[----:B------:R-:W1:Y:S01]  /*00e0*/  LDC R9, c[0x0][0x374] ;  /* 0x0000dd00ff097b82 */ /* 0x000e620000000800 */
[----:B------:R-:W2:Y:S01]  /*00f0*/  LDCU UR8, c[0x0][0x378] ;  /* 0x00006f00ff0877ac */ /* 0x000ea20008000800 */
[----:B0-----:R-:W-:Y:S02]  /*0100*/  LOP3.LUT R0, R0, 0xffff, RZ, 0xc0, !PT ;  /* 0x0000ffff00007812 */ /* 0x001fe400078ec0ff */
[----:B----4-:R-:W-:Y:S02]  /*0110*/  LOP3.LUT R2, R2, 0xffff, RZ, 0xc0, !PT ;  /* 0x0000ffff02027812 */ /* 0x010fe400078ec0ff */
[----:B---3--:R-:W-:Y:S02]  /*0120*/  LOP3.LUT R5, R5, 0xffff, RZ, 0xc0, !PT ;  /* 0x0000ffff05057812 */ /* 0x008fe400078ec0ff */
[----:B-----5:R-:W-:-:S04]  /*0130*/  LOP3.LUT R4, R4, 0xffff, RZ, 0xc0, !PT ;  /* 0x0000ffff04047812 */ /* 0x020fc800078ec0ff */
[----:B------:R-:W-:Y:S02]  /*0140*/  IADD3 R5, PT, PT, R4, R0, R5 ;  /* 0x0000000004057210 */ /* 0x000fe40007ffe005 */
[----:B--2---:R-:W-:-:S04]  /*0150*/  LOP3.LUT R0, R6, 0xffff, RZ, 0xc0, !PT ;  /* 0x0000ffff06007812 */ /* 0x004fc800078ec0ff */
[----:B------:R-:W-:Y:S01]  /*0160*/  IADD3 R3, PT, PT, R0, UR4, R5 ;  /* 0x0000000400037c10 */ /* 0x000fe2000fffe005 */
[----:B------:R-:W-:Y:S01]  /*0170*/  ULOP3.LUT UR4, UR5, 0xffff, URZ, 0xc0, !UPT ;  /* 0x0000ffff05047892 */ /* 0x000fe2000f8ec0ff */
[----:B------:R-:W0:Y:S01]  /*0180*/  LDC.64 R4, c[0x4][RZ] ;  /* 0x01000000ff047b82 */ /* 0x000e220000000a00 */
[----:B------:R-:W-:Y:S01]  /*0190*/  LOP3.LUT R0, R7, 0xffff, RZ, 0xc0, !PT ;  /* 0x0000ffff07007812 */ /* 0x000fe200078ec0ff */
[----:B------:R-:W-:-:S03]  /*01a0*/  ULOP3.LUT UR5, UR6, 0xffff, URZ, 0xc0, !UPT ;  /* 0x0000ffff06057892 */ /* 0x000fc6000f8ec0ff */
[----:B------:R-:W-:Y:S01]  /*01b0*/  IADD3 R3, PT, PT, R0, UR4, R3 ;  /* 0x0000000400037c10 */ /* 0x000fe2000fffe003 */
[----:B------:R-:W-:Y:S01]  /*01c0*/  ULOP3.LUT UR4, UR7, 0xffff, URZ, 0xc0, !UPT ;  /* 0x0000ffff07047892 */ /* 0x000fe2000f8ec0ff */
[----:B------:R-:W-:-:S04]  /*01d0*/  LOP3.LUT R0, R8, 0xffff, RZ, 0xc0, !PT ;  /* 0x0000ffff08007812 */ /* 0x000fc800078ec0ff */
[----:B------:R-:W-:Y:S01]  /*01e0*/  IADD3 R3, PT, PT, R0, UR5, R3 ;  /* 0x0000000500037c10 */ /* 0x000fe2000fffe003 */
[----:B------:R-:W-:Y:S01]  /*01f0*/  ULOP3.LUT UR5, UR8, 0xffff, URZ, 0xc0, !UPT ;  /* 0x0000ffff08057892 */ /* 0x000fe2000f8ec0ff */
[----:B-1----:R-:W-:-:S04]  /*0200*/  LOP3.LUT R0, R9, 0xffff, RZ, 0xc0, !PT ;  /* 0x0000ffff09007812 */ /* 0x002fc800078ec0ff */
[----:B------:R-:W-:-:S04]  /*0210*/  IADD3 R3, PT, PT, R0, UR4, R3 ;  /* 0x0000000400037c10 */ /* 0x000fc8000fffe003 */
[----:B------:R-:W-:-:S05]  /*0220*/  IADD3 R3, PT, PT, R2, UR5, R3 ;  /* 0x0000000502037c10 */ /* 0x000fca000fffe003 */
[----:B0-----:R-:W-:Y:S01]  /*0230*/  STG.E desc[UR10][R4.64], R3 ;  /* 0x0000000304007986 */ /* 0x001fe2000c10190a */
[----:B------:R-:W-:Y:S05]  /*0240*/  EXIT ;  /* 0x000000000000794d */ /* 0x000fea0003800000 */
.L_x_0:
[----:B------:R-:W-:-:S00]  /*0250*/  BRA `(.L_x_0) ;  /* 0xfffffffc00fc7947 */ /* 0x000fc0000383ffff */
[----:B------:R-:W-:-:S00]  /*0260*/  NOP ;  /* 0x0000000000007918 */ /* 0x000fc00000000000 */
        /* <DEDUP_REMOVED lines=9> */
.L_x_1:


//--------------------- .nv.shared.reserved.0     --------------------------
	.section	.nv.shared.reserved.0,"aw",@nobits
	.weak		__nv_reservedSMEM_offset_0_alias
	.size		__nv_reservedSMEM_offset_0_alias, 0, 64
	.other		__nv_reservedSMEM_offset_0_alias,@"STO_CUDA_RESERVED_SHARED STV_DEFAULT"
__nv_reservedSMEM_offset_0_alias:
	.zero		0
	.zero		64


//--------------------- .nv.global                --------------------------
	.section	.nv.global,"aw",@nobits
	.align	4
.nv.global:
	.type		gresult,@object
	.size		gresult,(.L_0 - gresult)
gresult:
	.zero		4
.L_0:


//--------------------- .nv.constant0.main        --------------------------
	.section	.nv.constant0.main,"a",@progbits
	.sectionflags	@""
	.align	4
.nv.constant0.main:
	.zero		896


//--------------------- SYMBOLS --------------------------

	.type		.nv.reservedSmem.offset0,@object
	.size		.nv.reservedSmem.offset0,0x4
